//
// Generated by NVIDIA NVVM Compiler
//
// Compiler Build ID: CL-36424714
// Cuda compilation tools, release 13.0, V13.0.88
// Based on NVVM 20.0.0
//

.version 9.0
.target sm_100
.address_size 64

	// .globl	_Z7reduce6ILj4EEvPiS0_j
.extern .shared .align 16 .b8 sdata[];

.visible .entry _Z7reduce6ILj4EEvPiS0_j(
	.param .u64 .ptr .align 1 _Z7reduce6ILj4EEvPiS0_j_param_0,
	.param .u64 .ptr .align 1 _Z7reduce6ILj4EEvPiS0_j_param_1,
	.param .u32 _Z7reduce6ILj4EEvPiS0_j_param_2
)
{
	.reg .pred 	%p<5>;
	.reg .b32 	%r<30>;
	.reg .b64 	%rd<11>;

	ld.param.u64 	%rd2, [_Z7reduce6ILj4EEvPiS0_j_param_0];
	ld.param.u64 	%rd3, [_Z7reduce6ILj4EEvPiS0_j_param_1];
	ld.param.u32 	%r10, [_Z7reduce6ILj4EEvPiS0_j_param_2];
	mov.u32 	%r1, %tid.x;
	mov.u32 	%r2, %ctaid.x;
	shl.b32 	%r11, %r2, 3;
	add.s32 	%r29, %r11, %r1;
	shl.b32 	%r12, %r1, 2;
	mov.u32 	%r13, sdata;
	add.s32 	%r4, %r13, %r12;
	mov.b32 	%r14, 0;
	st.shared.u32 	[%r4], %r14;
	setp.ge.u32 	%p1, %r29, %r10;
	@%p1 bra 	$L__BB0_4;
	cvta.to.global.u64 	%rd1, %rd2;
	mov.u32 	%r16, %nctaid.x;
	shl.b32 	%r5, %r16, 3;
	mov.b32 	%r28, 0;
$L__BB0_2:
	mul.wide.u32 	%rd4, %r29, 4;
	add.s64 	%rd5, %rd1, %rd4;
	ld.global.u32 	%r17, [%rd5];
	add.s32 	%r18, %r29, 4;
	mul.wide.u32 	%rd6, %r18, 4;
	add.s64 	%rd7, %rd1, %rd6;
	ld.global.u32 	%r19, [%rd7];
	add.s32 	%r20, %r19, %r17;
	add.s32 	%r28, %r20, %r28;
	add.s32 	%r29, %r29, %r5;
	setp.lt.u32 	%p2, %r29, %r10;
	@%p2 bra 	$L__BB0_2;
	st.shared.u32 	[%r4], %r28;
$L__BB0_4:
	bar.sync 	0;
	setp.gt.u32 	%p3, %r1, 31;
	@%p3 bra 	$L__BB0_7;
	ld.volatile.shared.u32 	%r21, [%r4+8];
	ld.volatile.shared.u32 	%r22, [%r4];
	add.s32 	%r23, %r22, %r21;
	st.volatile.shared.u32 	[%r4], %r23;
	ld.volatile.shared.u32 	%r24, [%r4+4];
	ld.volatile.shared.u32 	%r25, [%r4];
	add.s32 	%r26, %r25, %r24;
	st.volatile.shared.u32 	[%r4], %r26;
	setp.ne.s32 	%p4, %r1, 0;
	@%p4 bra 	$L__BB0_7;
	ld.shared.u32 	%r27, [sdata];
	cvta.to.global.u64 	%rd8, %rd3;
	mul.wide.u32 	%rd9, %r2, 4;
	add.s64 	%rd10, %rd8, %rd9;
	st.global.u32 	[%rd10], %r27;
$L__BB0_7:
	ret;

}


// ===== COMPILED SASS (sm_100) =====

	.target	sm_100

	.elftype	@"ET_EXEC"


//--------------------- .note.nv.tkinfo           --------------------------
	.section	.note.nv.tkinfo,"",@"SHT_NOTE"
	.sectionflags	@"SHF_NOTE_NV_TKINFO"
	.tkinfo
        /*0018*/ 	.word	0x00000002
        /*0030*/ 	.string	""
        /*0030*/ 	.string	"ptxas"
        /*0030*/ 	.string	"Cuda compilation tools, release 13.0, V13.0.88"
        /*0030*/ 	.string	"Build cuda_13.0.r13.0/compiler.36424714_0"
        /*0030*/ 	.string	"-arch sm_100 -m 64 "



//--------------------- .note.nv.cuinfo           --------------------------
	.section	.note.nv.cuinfo,"",@"SHT_NOTE"
	.sectionflags	@"SHF_NOTE_NV_CUINFO"
        /*0018*/ 	.short	0x0002
        /*001a*/ 	.short	0x0064
        /*001c*/ 	.short	0x0082
	.zero		2


//--------------------- .nv.info                  --------------------------
	.section	.nv.info,"",@"SHT_CUDA_INFO"
	.align	4


	//----- nvinfo : EIATTR_REGCOUNT
	.align		4
        /*0000*/ 	.byte	0x04, 0x2f
        /*0002*/ 	.short	(.L_1 - .L_0)
	.align		4
.L_0:
        /*0004*/ 	.word	index@(_Z7reduce6ILj4EEvPiS0_j)
        /*0008*/ 	.word	0x00000010


	//----- nvinfo : EIATTR_FRAME_SIZE
	.align		4
.L_1:
        /*000c*/ 	.byte	0x04, 0x11
        /*000e*/ 	.short	(.L_3 - .L_2)
	.align		4
.L_2:
        /*0010*/ 	.word	index@(_Z7reduce6ILj4EEvPiS0_j)
        /*0014*/ 	.word	0x00000000


	//----- nvinfo : EIATTR_MIN_STACK_SIZE
	.align		4
.L_3:
        /*0018*/ 	.byte	0x04, 0x12
        /*001a*/ 	.short	(.L_5 - .L_4)
	.align		4
.L_4:
        /*001c*/ 	.word	index@(_Z7reduce6ILj4EEvPiS0_j)
        /*0020*/ 	.word	0x00000000
.L_5:


//--------------------- .nv.compat                --------------------------
	.section	.nv.compat,"",@"SHT_CUDA_COMPAT_INFO"
	.align	4
        /*0000*/ 	.byte	0x02, 0x09, 0x00, 0x00, 0x02, 0x02, 0x01, 0x00, 0x02, 0x05, 0x05, 0x00, 0x03, 0x07, 0x01, 0x01
        /*0010*/ 	.byte	0x02, 0x03, 0x00, 0x00, 0x02, 0x06, 0x01, 0x00, 0x04, 0x0b, 0x08, 0x00, 0x09, 0x00, 0x00, 0x00
        /*0020*/ 	.byte	0x00, 0x00, 0x00, 0x00


//--------------------- .nv.info._Z7reduce6ILj4EEvPiS0_j --------------------------
	.section	.nv.info._Z7reduce6ILj4EEvPiS0_j,"",@"SHT_CUDA_INFO"
	.sectionflags	@""
	.align	4


	//----- nvinfo : EIATTR_CUDA_API_VERSION
	.align		4
        /*0000*/ 	.byte	0x04, 0x37
        /*0002*/ 	.short	(.L_7 - .L_6)
.L_6:
        /*0004*/ 	.word	0x00000082


	//----- nvinfo : EIATTR_KPARAM_INFO
	.align		4
.L_7:
        /*0008*/ 	.byte	0x04, 0x17
        /*000a*/ 	.short	(.L_9 - .L_8)
.L_8:
        /*000c*/ 	.word	0x00000000
        /*0010*/ 	.short	0x0002
        /*0012*/ 	.short	0x0010
        /*0014*/ 	.byte	0x00, 0xf0, 0x11, 0x00


	//----- nvinfo : EIATTR_KPARAM_INFO
	.align		4
.L_9:
        /*0018*/ 	.byte	0x04, 0x17
        /*001a*/ 	.short	(.L_11 - .L_10)
.L_10:
        /*001c*/ 	.word	0x00000000
        /*0020*/ 	.short	0x0001
        /*0022*/ 	.short	0x0008
        /*0024*/ 	.byte	0x00, 0xf5, 0x21, 0x00


	//----- nvinfo : EIATTR_KPARAM_INFO
	.align		4
.L_11:
        /*0028*/ 	.byte	0x04, 0x17
        /*002a*/ 	.short	(.L_13 - .L_12)
.L_12:
        /*002c*/ 	.word	0x00000000
        /*0030*/ 	.short	0x0000
        /*0032*/ 	.short	0x0000
        /*0034*/ 	.byte	0x00, 0xf5, 0x21, 0x00


	//----- nvinfo : EIATTR_SPARSE_MMA_MASK
	.align		4
.L_13:
        /*0038*/ 	.byte	0x03, 0x50
        /*003a*/ 	.short	0x0000


	//----- nvinfo : EIATTR_MAXREG_COUNT
	.align		4
        /*003c*/ 	.byte	0x03, 0x1b
        /*003e*/ 	.short	0x00ff


	//----- nvinfo : EIATTR_NUM_BARRIERS
	.align		4
        /*0040*/ 	.byte	0x02, 0x4c
        /*0042*/ 	.byte	0x01
	.zero		1


	//----- nvinfo : EIATTR_MERCURY_ISA_VERSION
	.align		4
        /*0044*/ 	.byte	0x03, 0x5f
        /*0046*/ 	.short	0x0101


	//----- nvinfo : EIATTR_VRC_CTA_INIT_COUNT
	.align		4
        /*0048*/ 	.byte	0x02, 0x4a
	.zero		1
	.zero		1


	//----- nvinfo : EIATTR_EXIT_INSTR_OFFSETS
	.align		4
        /*004c*/ 	.byte	0x04, 0x1c
        /*004e*/ 	.short	(.L_15 - .L_14)


	//   ....[0]....
.L_14:
        /*0050*/ 	.word	0x00000200


	//   ....[1]....
        /*0054*/ 	.word	0x000002a0


	//   ....[2]....
        /*0058*/ 	.word	0x000002f0


	//----- nvinfo : EIATTR_CRS_STACK_SIZE
	.align		4
.L_15:
        /*005c*/ 	.byte	0x04, 0x1e
        /*005e*/ 	.short	(.L_17 - .L_16)
.L_16:
        /*0060*/ 	.word	0x00000000


	//----- nvinfo : EIATTR_CBANK_PARAM_SIZE
	.align		4
.L_17:
        /*0064*/ 	.byte	0x03, 0x19
        /*0066*/ 	.short	0x0014


	//----- nvinfo : EIATTR_PARAM_CBANK
	.align		4
        /*0068*/ 	.byte	0x04, 0x0a
        /*006a*/ 	.short	(.L_19 - .L_18)
	.align		4
.L_18:
        /*006c*/ 	.word	index@(.nv.constant0._Z7reduce6ILj4EEvPiS0_j)
        /*0070*/ 	.short	0x0380
        /*0072*/ 	.short	0x0014


	//----- nvinfo : EIATTR_SW_WAR
	.align		4
.L_19:
        /*0074*/ 	.byte	0x04, 0x36
        /*0076*/ 	.short	(.L_21 - .L_20)
.L_20:
        /*0078*/ 	.word	0x00000008
.L_21:


//--------------------- .nv.callgraph             --------------------------
	.section	.nv.callgraph,"",@"SHT_CUDA_CALLGRAPH"
	.align	4
	.sectionentsize	8
	.align		4
        /*0000*/ 	.word	0x00000000
	.align		4
        /*0004*/ 	.word	0xffffffff
	.align		4
        /*0008*/ 	.word	0x00000000
	.align		4
        /*000c*/ 	.word	0xfffffffe
	.align		4
        /*0010*/ 	.word	0x00000000
	.align		4
        /*0014*/ 	.word	0xfffffffd
	.align		4
        /*0018*/ 	.word	0x00000000
	.align		4
        /*001c*/ 	.word	0xfffffffc


//--------------------- .text._Z7reduce6ILj4EEvPiS0_j --------------------------
	.section	.text._Z7reduce6ILj4EEvPiS0_j,"ax",@progbits
	.align	128
        .global         _Z7reduce6ILj4EEvPiS0_j
        .type           _Z7reduce6ILj4EEvPiS0_j,@function
        .size           _Z7reduce6ILj4EEvPiS0_j,(.L_x_5 - _Z7reduce6ILj4EEvPiS0_j)
        .other          _Z7reduce6ILj4EEvPiS0_j,@"STO_CUDA_ENTRY STV_DEFAULT"
_Z7reduce6ILj4EEvPiS0_j:
.text._Z7reduce6ILj4EEvPiS0_j:
[----:B------:R-:W-:Y:S08]  /*0000*/  LDC R1, c[0x0][0x37c] ;  /* 0x0000df00ff017b82 */ /* 0x000ff00000000800 */
[----:B------:R-:W0:Y:S01]  /*0010*/  S2UR UR5, SR_CgaCtaId ;  /* 0x00000000000579c3 */ /* 0x000e220000008800 */
[----:B------:R-:W1:Y:S01]  /*0020*/  S2R R10, SR_TID.X ;  /* 0x00000000000a7919 */ /* 0x000e620000002100 */
[----:B------:R-:W-:Y:S01]  /*0030*/  UMOV UR4, 0x400 ;  /* 0x0000040000047882 */ /* 0x000fe20000000000 */
[----:B------:R-:W2:Y:S01]  /*0040*/  LDCU.64 UR6, c[0x0][0x358] ;  /* 0x00006b00ff0677ac */ /* 0x000ea20008000a00 */
[----:B------:R-:W-:Y:S01]  /*0050*/  BSSY.RECONVERGENT B0, `(.L_x_0) ;  /* 0x0000018000007945 */ /* 0x000fe20003800200 */
[----:B------:R-:W3:Y:S01]  /*0060*/  S2R R11, SR_CTAID.X ;  /* 0x00000000000b7919 */ /* 0x000ee20000002500 */
[----:B0-----:R-:W-:Y:S01]  /*0070*/  ULEA UR4, UR5, UR4, 0x18 ;  /* 0x0000000405047291 */ /* 0x001fe2000f8ec0ff */
[----:B------:R-:W0:Y:S05]  /*0080*/  LDCU UR5, c[0x0][0x390] ;  /* 0x00007200ff0577ac */ /* 0x000e2a0008000800 */
[----:B-1----:R-:W-:Y:S01]  /*0090*/  LEA R8, R10, UR4, 0x2 ;  /* 0x000000040a087c11 */ /* 0x002fe2000f8e10ff */
[----:B---3--:R-:W-:-:S04]  /*00a0*/  IMAD R0, R11, 0x8, R10 ;  /* 0x000000080b007824 */ /* 0x008fc800078e020a */
[----:B------:R1:W-:Y:S01]  /*00b0*/  STS [R8], RZ ;  /* 0x000000ff08007388 */ /* 0x0003e20000000800 */
[----:B0-----:R-:W-:-:S13]  /*00c0*/  ISETP.GE.U32.AND P0, PT, R0, UR5, PT ;  /* 0x0000000500007c0c */ /* 0x001fda000bf06070 */
[----:B-12---:R-:W-:Y:S05]  /*00d0*/  @P0 BRA `(.L_x_1) ;  /* 0x00000000003c0947 */ /* 0x006fea0003800000 */
[----:B------:R-:W0:Y:S01]  /*00e0*/  LDC R13, c[0x0][0x370] ;  /* 0x0000dc00ff0d7b82 */ /* 0x000e220000000800 */
[----:B------:R-:W-:Y:S01]  /*00f0*/  BSSY.RECONVERGENT B1, `(.L_x_2) ;  /* 0x000000c000017945 */ /* 0x000fe20003800200 */
[----:B------:R-:W-:-:S06]  /*0100*/  IMAD.MOV.U32 R9, RZ, RZ, RZ ;  /* 0x000000ffff097224 */ /* 0x000fcc00078e00ff */
[----:B------:R-:W1:Y:S02]  /*0110*/  LDC.64 R6, c[0x0][0x380] ;  /* 0x0000e000ff067b82 */ /* 0x000e640000000a00 */
.L_x_3:
[C---:B------:R-:W-:Y:S01]  /*0120*/  IADD3 R5, PT, PT, R0.reuse, 0x4, RZ ;  /* 0x0000000400057810 */ /* 0x040fe20007ffe0ff */
[----:B-1----:R-:W-:-:S04]  /*0130*/  IMAD.WIDE.U32 R2, R0, 0x4, R6 ;  /* 0x0000000400027825 */ /* 0x002fc800078e0006 */
[----:B------:R-:W-:Y:S02]  /*0140*/  IMAD.WIDE.U32 R4, R5, 0x4, R6 ;  /* 0x0000000405047825 */ /* 0x000fe400078e0006 */
[----:B------:R-:W2:Y:S04]  /*0150*/  LDG.E R2, desc[UR6][R2.64] ;  /* 0x0000000602027981 */ /* 0x000ea8000c1e1900 */
[----:B------:R-:W2:Y:S01]  /*0160*/  LDG.E R4, desc[UR6][R4.64] ;  /* 0x0000000604047981 */ /* 0x000ea2000c1e1900 */
[----:B0-----:R-:W-:-:S05]  /*0170*/  IMAD R0, R13, 0x8, R0 ;  /* 0x000000080d007824 */ /* 0x001fca00078e0200 */
[----:B------:R-:W-:Y:S02]  /*0180*/  ISETP.GE.U32.AND P0, PT, R0, UR5, PT ;  /* 0x0000000500007c0c */ /* 0x000fe4000bf06070 */
[----:B--2---:R-:W-:-:S11]  /*0190*/  IADD3 R9, PT, PT, R9, R4, R2 ;  /* 0x0000000409097210 */ /* 0x004fd60007ffe002 */
[----:B------:R-:W-:Y:S05]  /*01a0*/  @!P0 BRA `(.L_x_3) ;  /* 0xfffffffc00dc8947 */ /* 0x000fea000383ffff */
[----:B------:R-:W-:Y:S05]  /*01b0*/  BSYNC.RECONVERGENT B1 ;  /* 0x0000000000017941 */ /* 0x000fea0003800200 */
.L_x_2:
[----:B------:R0:W-:Y:S02]  /*01c0*/  STS [R8], R9 ;  /* 0x0000000908007388 */ /* 0x0001e40000000800 */
.L_x_1:
[----:B------:R-:W-:Y:S05]  /*01d0*/  BSYNC.RECONVERGENT B0 ;  /* 0x0000000000007941 */ /* 0x000fea0003800200 */
.L_x_0:
[----:B------:R-:W-:Y:S01]  /*01e0*/  BAR.SYNC.DEFER_BLOCKING 0x0 ;  /* 0x0000000000007b1d */ /* 0x000fe20000010000 */
[----:B------:R-:W-:-:S13]  /*01f0*/  ISETP.GT.U32.AND P0, PT, R10, 0x1f, PT ;  /* 0x0000001f0a00780c */ /* 0x000fda0003f04070 */
[----:B------:R-:W-:Y:S05]  /*0200*/  @P0 EXIT ;  /* 0x000000000000094d */ /* 0x000fea0003800000 */
[----:B------:R-:W-:Y:S01]  /*0210*/  LDS R0, [R8+0x8] ;  /* 0x0000080008007984 */ /* 0x000fe20000000800 */
[----:B------:R-:W-:-:S03]  /*0220*/  ISETP.NE.AND P0, PT, R10, RZ, PT ;  /* 0x000000ff0a00720c */ /* 0x000fc60003f05270 */
[----:B------:R-:W1:Y:S02]  /*0230*/  LDS R3, [R8] ;  /* 0x0000000008037984 */ /* 0x000e640000000800 */
[----:B-1----:R-:W-:-:S05]  /*0240*/  IADD3 R3, PT, PT, R0, R3, RZ ;  /* 0x0000000300037210 */ /* 0x002fca0007ffe0ff */
[----:B------:R-:W-:Y:S04]  /*0250*/  STS [R8], R3 ;  /* 0x0000000308007388 */ /* 0x000fe80000000800 */
[----:B------:R-:W-:Y:S04]  /*0260*/  LDS R0, [R8+0x4] ;  /* 0x0000040008007984 */ /* 0x000fe80000000800 */
[----:B------:R-:W1:Y:S02]  /*0270*/  LDS R5, [R8] ;  /* 0x0000000008057984 */ /* 0x000e640000000800 */
[----:B-1----:R-:W-:-:S05]  /*0280*/  IMAD.IADD R5, R0, 0x1, R5 ;  /* 0x0000000100057824 */ /* 0x002fca00078e0205 */
[----:B------:R1:W-:Y:S01]  /*0290*/  STS [R8], R5 ;  /* 0x0000000508007388 */ /* 0x0003e20000000800 */
[----:B------:R-:W-:Y:S05]  /*02a0*/  @P0 EXIT ;  /* 0x000000000000094d */ /* 0x000fea0003800000 */
[----:B-1----:R-:W1:Y:S01]  /*02b0*/  LDS R5, [UR4] ;  /* 0x00000004ff057984 */ /* 0x002e620008000800 */
[----:B------:R-:W2:Y:S02]  /*02c0*/  LDC.64 R2, c[0x0][0x388] ;  /* 0x0000e200ff027b82 */ /* 0x000ea40000000a00 */
[----:B--2---:R-:W-:-:S05]  /*02d0*/  IMAD.WIDE.U32 R2, R11, 0x4, R2 ;  /* 0x000000040b027825 */ /* 0x004fca00078e0002 */
[----:B-1----:R-:W-:Y:S01]  /*02e0*/  STG.E desc[UR6][R2.64], R5 ;  /* 0x0000000502007986 */ /* 0x002fe2000c101906 */
[----:B------:R-:W-:Y:S05]  /*02f0*/  EXIT ;  /* 0x000000000000794d */ /* 0x000fea0003800000 */
.L_x_4:
[----:B------:R-:W-:-:S00]  /*0300*/  BRA `(.L_x_4) ;  /* 0xfffffffc00fc7947 */ /* 0x000fc0000383ffff */
[----:B------:R-:W-:-:S00]  /*0310*/  NOP ;  /* 0x0000000000007918 */ /* 0x000fc00000000000 */
        /* <DEDUP_REMOVED lines=14> */
.L_x_5:


//--------------------- .nv.shared._Z7reduce6ILj4EEvPiS0_j --------------------------
	.section	.nv.shared._Z7reduce6ILj4EEvPiS0_j,"aw",@nobits
	.sectionflags	@""
	.align	16
	.zero		1024


//--------------------- .nv.shared.reserved.0     --------------------------
	.section	.nv.shared.reserved.0,"aw",@nobits
	.weak		__nv_reservedSMEM_offset_0_alias
	.size		__nv_reservedSMEM_offset_0_alias, 0, 64
	.other		__nv_reservedSMEM_offset_0_alias,@"STO_CUDA_RESERVED_SHARED STV_DEFAULT"
__nv_reservedSMEM_offset_0_alias:
	.zero		0
	.zero		64


//--------------------- .nv.constant0._Z7reduce6ILj4EEvPiS0_j --------------------------
	.section	.nv.constant0._Z7reduce6ILj4EEvPiS0_j,"a",@progbits
	.sectionflags	@""
	.align	4
.nv.constant0._Z7reduce6ILj4EEvPiS0_j:
	.zero		916


//--------------------- SYMBOLS --------------------------

	.type		.nv.reservedSmem.offset0,@object
	.size		.nv.reservedSmem.offset0,0x4
	.type		.nv.reservedSmem.cap,@object
	.size		.nv.reservedSmem.cap,0x4
